	.headerflags	@"EF_CUDA_TEXMODE_UNIFIED EF_CUDA_64BIT_ADDRESS EF_CUDA_ACCELERATORS EF_CUDA_SM90 EF_CUDA_VIRTUAL_SM(EF_CUDA_SM90)"
	.elftype	@"ET_EXEC"


//--------------------- .nv.info                  --------------------------
	.section	.nv.info,"",@"SHT_CUDA_INFO"
	.align	4


	//----- nvinfo : EIATTR_REGCOUNT
	.align		4
        /*0000*/ 	.byte	0x04, 0x2f
        /*0002*/ 	.short	(.L_3 - .L_2)
	.align		4
.L_2:
        /*0004*/ 	.word	index@(triton_poi_fused__native_batch_norm_legit_no_training_cat_relu_8)
        /*0008*/ 	.word	0x00000020


	//----- nvinfo : EIATTR_MIN_STACK_SIZE
	.align		4
.L_3:
        /*000c*/ 	.byte	0x04, 0x12
        /*000e*/ 	.short	(.L_5 - .L_4)
	.align		4
.L_4:
        /*0010*/ 	.word	index@(triton_poi_fused__native_batch_norm_legit_no_training_cat_relu_8)
        /*0014*/ 	.word	0x00000000


	//----- nvinfo : EIATTR_FRAME_SIZE
	.align		4
.L_5:
        /*0018*/ 	.byte	0x04, 0x11
        /*001a*/ 	.short	(.L_7 - .L_6)
	.align		4
.L_6:
        /*001c*/ 	.word	index@(triton_poi_fused__native_batch_norm_legit_no_training_cat_relu_8)
        /*0020*/ 	.word	0x00000000


	//----- nvinfo : EIATTR_MIN_STACK_SIZE
	.align		4
.L_7:
        /*0024*/ 	.byte	0x04, 0x12
        /*0026*/ 	.short	(.L_9 - .L_8)
	.align		4
.L_8:
        /*0028*/ 	.word	index@(triton_poi_fused__native_batch_norm_legit_no_training_cat_relu_8)
        /*002c*/ 	.word	0x00000000
.L_9:


//--------------------- .nv.info.triton_poi_fused__native_batch_norm_legit_no_training_cat_relu_8 --------------------------
	.section	.nv.info.triton_poi_fused__native_batch_norm_legit_no_training_cat_relu_8,"",@"SHT_CUDA_INFO"
	.sectionflags	@""
	.align	4


	//----- nvinfo : EIATTR_CUDA_API_VERSION
	.align		4
        /*0000*/ 	.byte	0x04, 0x37
        /*0002*/ 	.short	(.L_11 - .L_10)
.L_10:
        /*0004*/ 	.word	0x0000007c


	//----- nvinfo : EIATTR_KPARAM_INFO
	.align		4
.L_11:
        /*0008*/ 	.byte	0x04, 0x17
        /*000a*/ 	.short	(.L_13 - .L_12)
.L_12:
        /*000c*/ 	.word	0x00000000
        /*0010*/ 	.short	0x0008
        /*0012*/ 	.short	0x0040
        /*0014*/ 	.byte	0x00, 0xf0, 0x11, 0x00


	//----- nvinfo : EIATTR_KPARAM_INFO
	.align		4
.L_13:
        /*0018*/ 	.byte	0x04, 0x17
        /*001a*/ 	.short	(.L_15 - .L_14)
.L_14:
        /*001c*/ 	.word	0x00000000
        /*0020*/ 	.short	0x0007
        /*0022*/ 	.short	0x0038
        /*0024*/ 	.byte	0x00, 0xf4, 0x21, 0x00


	//----- nvinfo : EIATTR_KPARAM_INFO
	.align		4
.L_15:
        /*0028*/ 	.byte	0x04, 0x17
        /*002a*/ 	.short	(.L_17 - .L_16)
.L_16:
        /*002c*/ 	.word	0x00000000
        /*0030*/ 	.short	0x0006
        /*0032*/ 	.short	0x0030
        /*0034*/ 	.byte	0x00, 0xf4, 0x21, 0x00


	//----- nvinfo : EIATTR_KPARAM_INFO
	.align		4
.L_17:
        /*0038*/ 	.byte	0x04, 0x17
        /*003a*/ 	.short	(.L_19 - .L_18)
.L_18:
        /*003c*/ 	.word	0x00000000
        /*0040*/ 	.short	0x0005
        /*0042*/ 	.short	0x0028
        /*0044*/ 	.byte	0x00, 0xf4, 0x21, 0x00


	//----- nvinfo : EIATTR_KPARAM_INFO
	.align		4
.L_19:
        /*0048*/ 	.byte	0x04, 0x17
        /*004a*/ 	.short	(.L_21 - .L_20)
.L_20:
        /*004c*/ 	.word	0x00000000
        /*0050*/ 	.short	0x0004
        /*0052*/ 	.short	0x0020
        /*0054*/ 	.byte	0x00, 0xf4, 0x21, 0x00


	//----- nvinfo : EIATTR_KPARAM_INFO
	.align		4
.L_21:
        /*0058*/ 	.byte	0x04, 0x17
        /*005a*/ 	.short	(.L_23 - .L_22)
.L_22:
        /*005c*/ 	.word	0x00000000
        /*0060*/ 	.short	0x0003
        /*0062*/ 	.short	0x0018
        /*0064*/ 	.byte	0x00, 0xf4, 0x21, 0x00


	//----- nvinfo : EIATTR_KPARAM_INFO
	.align		4
.L_23:
        /*0068*/ 	.byte	0x04, 0x17
        /*006a*/ 	.short	(.L_25 - .L_24)
.L_24:
        /*006c*/ 	.word	0x00000000
        /*0070*/ 	.short	0x0002
        /*0072*/ 	.short	0x0010
        /*0074*/ 	.byte	0x00, 0xf4, 0x21, 0x00


	//----- nvinfo : EIATTR_KPARAM_INFO
	.align		4
.L_25:
        /*0078*/ 	.byte	0x04, 0x17
        /*007a*/ 	.short	(.L_27 - .L_26)
.L_26:
        /*007c*/ 	.word	0x00000000
        /*0080*/ 	.short	0x0001
        /*0082*/ 	.short	0x0008
        /*0084*/ 	.byte	0x00, 0xf4, 0x21, 0x00


	//----- nvinfo : EIATTR_KPARAM_INFO
	.align		4
.L_27:
        /*0088*/ 	.byte	0x04, 0x17
        /*008a*/ 	.short	(.L_29 - .L_28)
.L_28:
        /*008c*/ 	.word	0x00000000
        /*0090*/ 	.short	0x0000
        /*0092*/ 	.short	0x0000
        /*0094*/ 	.byte	0x00, 0xf4, 0x21, 0x00


	//----- nvinfo : EIATTR_SPARSE_MMA_MASK
	.align		4
.L_29:
        /*0098*/ 	.byte	0x03, 0x50
        /*009a*/ 	.short	0x0000


	//----- nvinfo : EIATTR_MAXREG_COUNT
	.align		4
        /*009c*/ 	.byte	0x03, 0x1b
        /*009e*/ 	.short	0x00ff


	//----- nvinfo : EIATTR_EXIT_INSTR_OFFSETS
	.align		4
        /*00a0*/ 	.byte	0x04, 0x1c
        /*00a2*/ 	.short	(.L_31 - .L_30)


	//   ....[0]....
.L_30:
        /*00a4*/ 	.word	0x00000bf0


	//----- nvinfo : EIATTR_REQNTID
	.align		4
.L_31:
        /*00a8*/ 	.byte	0x04, 0x10
        /*00aa*/ 	.short	(.L_33 - .L_32)
.L_32:
        /*00ac*/ 	.word	0x00000080
        /*00b0*/ 	.word	0x00000001
        /*00b4*/ 	.word	0x00000001


	//----- nvinfo : EIATTR_CBANK_PARAM_SIZE
	.align		4
.L_33:
        /*00b8*/ 	.byte	0x03, 0x19
        /*00ba*/ 	.short	0x0044


	//----- nvinfo : EIATTR_PARAM_CBANK
	.align		4
        /*00bc*/ 	.byte	0x04, 0x0a
        /*00be*/ 	.short	(.L_35 - .L_34)
	.align		4
.L_34:
        /*00c0*/ 	.word	index@(.nv.constant0.triton_poi_fused__native_batch_norm_legit_no_training_cat_relu_8)
        /*00c4*/ 	.short	0x0210
        /*00c6*/ 	.short	0x0044


	//----- nvinfo : EIATTR_SW_WAR
	.align		4
.L_35:
        /*00c8*/ 	.byte	0x04, 0x36
        /*00ca*/ 	.short	(.L_37 - .L_36)
.L_36:
        /*00cc*/ 	.word	0x00000008
.L_37:


//--------------------- .nv.callgraph             --------------------------
	.section	.nv.callgraph,"",@"SHT_CUDA_CALLGRAPH"
	.align	4
	.sectionentsize	8
	.align		4
        /*0000*/ 	.word	0x00000000
	.align		4
        /*0004*/ 	.word	0xffffffff
	.align		4
        /*0008*/ 	.word	0x00000000
	.align		4
        /*000c*/ 	.word	0xfffffffe
	.align		4
        /*0010*/ 	.word	0x00000000
	.align		4
        /*0014*/ 	.word	0xfffffffd
	.align		4
        /*0018*/ 	.word	0x00000000
	.align		4
        /*001c*/ 	.word	0xfffffffc


//--------------------- .nv.constant4             --------------------------
	.section	.nv.constant4,"a",@progbits
	.align	8
	.align		8
.nv.constant4:
        /*0000*/ 	.dword	_$_str
	.align		8
        /*0008*/ 	.dword	_$_str_$_2


//--------------------- .text.triton_poi_fused__native_batch_norm_legit_no_training_cat_relu_8 --------------------------
	.section	.text.triton_poi_fused__native_batch_norm_legit_no_training_cat_relu_8,"ax",@progbits
	.align	128
        .global         triton_poi_fused__native_batch_norm_legit_no_training_cat_relu_8
        .type           triton_poi_fused__native_batch_norm_legit_no_training_cat_relu_8,@function
        .size           triton_poi_fused__native_batch_norm_legit_no_training_cat_relu_8,(.L_x_1 - triton_poi_fused__native_batch_norm_legit_no_training_cat_relu_8)
        .other          triton_poi_fused__native_batch_norm_legit_no_training_cat_relu_8,@"STO_CUDA_ENTRY STV_DEFAULT"
triton_poi_fused__native_batch_norm_legit_no_training_cat_relu_8:
.text.triton_poi_fused__native_batch_norm_legit_no_training_cat_relu_8:
[----:B------:R-:W-:Y:S01]  /*0000*/  LDC R1, c[0x0][0x28] ;  /* 0x00000a00ff017b82 */ /* 0x000fe20000000800 */
[----:B------:R-:W1:Y:S01]  /*0010*/  S2R R0, SR_TID.X ;  /* 0x0000000000007919 */ /* 0x000e620000002100 */
[----:B------:R-:W-:-:S06]  /*0020*/  IMAD.MOV.U32 R8, RZ, RZ, RZ ;  /* 0x000000ffff087224 */ /* 0x000fcc00078e00ff */
[----:B------:R-:W2:Y:S01]  /*0030*/  LDC.64 R4, c[0x0][0x228] ;  /* 0x00008a00ff047b82 */ /* 0x000ea20000000a00 */
[----:B------:R-:W-:Y:S01]  /*0040*/  IMAD.MOV.U32 R6, RZ, RZ, RZ ;  /* 0x000000ffff067224 */ /* 0x000fe200078e00ff */
[----:B------:R-:W3:Y:S01]  /*0050*/  S2R R25, SR_CTAID.X ;  /* 0x0000000000197919 */ /* 0x000ee20000002500 */
[----:B------:R-:W-:Y:S01]  /*0060*/  ULDC.64 UR4, c[0x0][0x208] ;  /* 0x0000820000047ab9 */ /* 0x000fe20000000a00 */
[----:B------:R-:W-:Y:S01]  /*0070*/  IMAD.MOV.U32 R24, RZ, RZ, RZ ;  /* 0x000000ffff187224 */ /* 0x000fe200078e00ff */
[----:B------:R-:W-:-:S03]  /*0080*/  ULDC.64 UR6, c[0x0][0x218] ;  /* 0x0000860000067ab9 */ /* 0x000fc60000000a00 */
[----:B------:R-:W4:Y:S08]  /*0090*/  LDC.64 R28, c[0x0][0x238] ;  /* 0x00008e00ff1c7b82 */ /* 0x000f300000000a00 */
[----:B------:R-:W5:Y:S01]  /*00a0*/  LDC.64 R26, c[0x0][0x210] ;  /* 0x00008400ff1a7b82 */ /* 0x000f620000000a00 */
[----:B-1----:R-:W-:Y:S01]  /*00b0*/  IMAD.SHL.U32 R0, R0, 0x4, RZ ;  /* 0x0000000400007824 */ /* 0x002fe200078e00ff */
[----:B---3--:R-:W-:-:S04]  /*00c0*/  SHF.R.S32.HI R7, RZ, 0x15, R25 ;  /* 0x00000015ff077819 */ /* 0x008fc80000011419 */
[----:B------:R-:W-:Y:S02]  /*00d0*/  LOP3.LUT R0, R0, 0x1fc, RZ, 0xc0, !PT ;  /* 0x000001fc00007812 */ /* 0x000fe400078ec0ff */
[----:B------:R-:W-:-:S03]  /*00e0*/  SGXT R7, R7, 0x1 ;  /* 0x000000010707781a */ /* 0x000fc60000000200 */
[----:B------:R-:W-:-:S04]  /*00f0*/  IMAD R25, R25, 0x400, R0 ;  /* 0x0000040019197824 */ /* 0x000fc800078e0200 */
[----:B------:R-:W-:Y:S01]  /*0100*/  VIADD R3, R25, 0x200 ;  /* 0x0000020019037836 */ /* 0x000fe20000000000 */
[----:B------:R-:W-:-:S04]  /*0110*/  LEA.HI R2, R7, R25, RZ, 0xf ;  /* 0x0000001907027211 */ /* 0x000fc800078f78ff */
[----:B------:R-:W-:Y:S02]  /*0120*/  SHF.R.S32.HI R9, RZ, 0xf, R2 ;  /* 0x0000000fff097819 */ /* 0x000fe40000011402 */
[----:B------:R-:W-:-:S03]  /*0130*/  LEA.HI R0, R7, R3, RZ, 0xf ;  /* 0x0000000307007211 */ /* 0x000fc600078f78ff */
[----:B------:R-:W-:Y:S01]  /*0140*/  IMAD.HI R8, R9, -0x6db6db6d, R8 ;  /* 0x9249249309087827 */ /* 0x000fe200078e0208 */
[----:B------:R-:W-:-:S04]  /*0150*/  SHF.R.S32.HI R7, RZ, 0xf, R0 ;  /* 0x0000000fff077819 */ /* 0x000fc80000011400 */
[----:B------:R-:W-:Y:S01]  /*0160*/  SHF.R.U32.HI R11, RZ, 0x1f, R8 ;  /* 0x0000001fff0b7819 */ /* 0x000fe20000011608 */
[----:B------:R-:W-:-:S03]  /*0170*/  IMAD.HI R6, R7, -0x6db6db6d, R6 ;  /* 0x9249249307067827 */ /* 0x000fc600078e0206 */
[----:B------:R-:W-:Y:S02]  /*0180*/  LEA.HI.SX32 R15, R8, R11, 0x1a ;  /* 0x0000000b080f7211 */ /* 0x000fe400078fd2ff */
[----:B------:R-:W-:-:S03]  /*0190*/  SHF.R.U32.HI R11, RZ, 0x1f, R6 ;  /* 0x0000001fff0b7819 */ /* 0x000fc60000011606 */
[----:B------:R-:W-:Y:S01]  /*01a0*/  IMAD R15, R15, -0x70, R9 ;  /* 0xffffff900f0f7824 */ /* 0x000fe200078e0209 */
[----:B------:R-:W-:-:S03]  /*01b0*/  LEA.HI.SX32 R11, R6, R11, 0x1a ;  /* 0x0000000b060b7211 */ /* 0x000fc600078fd2ff */
[----:B--2---:R-:W-:-:S04]  /*01c0*/  IMAD.WIDE R8, R15, 0x4, R4 ;  /* 0x000000040f087825 */ /* 0x004fc800078e0204 */
[----:B------:R-:W-:Y:S02]  /*01d0*/  IMAD R23, R11, -0x70, R7 ;  /* 0xffffff900b177824 */ /* 0x000fe400078e0207 */
[----:B------:R1:W2:Y:S02]  /*01e0*/  LDG.E.EL R8, desc[UR4][R8.64] ;  /* 0x0000000408087981 */ /* 0x0002a4000c2e1900 */
[----:B------:R-:W-:-:S06]  /*01f0*/  IMAD.WIDE R6, R23, 0x4, R4 ;  /* 0x0000000417067825 */ /* 0x000fcc00078e0204 */
[----:B------:R-:W3:Y:S01]  /*0200*/  LDG.E.EL R6, desc[UR4][R6.64] ;  /* 0x0000000406067981 */ /* 0x000ee2000c2e1900 */
[----:B------:R-:W-:Y:S01]  /*0210*/  LOP3.LUT R5, R2, 0xffff8000, RZ, 0xc0, !PT ;  /* 0xffff800002057812 */ /* 0x000fe200078ec0ff */
[----:B------:R-:W-:Y:S02]  /*0220*/  IMAD.MOV.U32 R2, RZ, RZ, RZ ;  /* 0x000000ffff027224 */ /* 0x000fe400078e00ff */
[----:B------:R-:W-:-:S04]  /*0230*/  IMAD.HI R17, R25, -0x6db6db6d, R24 ;  /* 0x9249249319117827 */ /* 0x000fc800078e0218 */
[----:B------:R-:W-:Y:S01]  /*0240*/  IMAD.HI R2, R3, -0x6db6db6d, R2 ;  /* 0x9249249303027827 */ /* 0x000fe200078e0202 */
[----:B------:R-:W-:-:S03]  /*0250*/  SHF.R.U32.HI R10, RZ, 0x1f, R17 ;  /* 0x0000001fff0a7819 */ /* 0x000fc60000011611 */
[----:B------:R-:W-:Y:S01]  /*0260*/  IMAD.IADD R5, R25, 0x1, -R5 ;  /* 0x0000000119057824 */ /* 0x000fe200078e0a05 */
[----:B-1----:R-:W-:Y:S02]  /*0270*/  SHF.R.U32.HI R9, RZ, 0x1f, R2 ;  /* 0x0000001fff097819 */ /* 0x002fe40000011602 */
[----:B------:R-:W-:Y:S02]  /*0280*/  LEA.HI.SX32 R17, R17, R10, 0xb ;  /* 0x0000000a11117211 */ /* 0x000fe400078f5aff */
[----:B------:R-:W-:Y:S02]  /*0290*/  LEA.HI.SX32 R9, R2, R9, 0xb ;  /* 0x0000000902097211 */ /* 0x000fe400078f5aff */
[----:B------:R-:W-:Y:S01]  /*02a0*/  LOP3.LUT R2, R0, 0xffff8000, RZ, 0xc0, !PT ;  /* 0xffff800000027812 */ /* 0x000fe200078ec0ff */
[----:B------:R-:W-:Y:S01]  /*02b0*/  IMAD R10, R17, 0x60000, RZ ;  /* 0x00060000110a7824 */ /* 0x000fe200078e02ff */
[----:B------:R-:W-:Y:S01]  /*02c0*/  SHF.R.S32.HI R13, RZ, 0x1f, R5 ;  /* 0x0000001fff0d7819 */ /* 0x000fe20000011405 */
[----:B------:R-:W-:-:S02]  /*02d0*/  IMAD R0, R9, -0x380000, R3 ;  /* 0xffc8000009007824 */ /* 0x000fc400078e0203 */
[----:B------:R-:W-:Y:S02]  /*02e0*/  IMAD.IADD R19, R3, 0x1, -R2 ;  /* 0x0000000103137824 */ /* 0x000fe400078e0a02 */
[----:B------:R-:W1:Y:S01]  /*02f0*/  LDC.64 R2, c[0x0][0x220] ;  /* 0x00008800ff027b82 */ /* 0x000e620000000a00 */
[----:B--2---:R-:W-:-:S06]  /*0300*/  FADD R4, R8, 9.9999997473787516356e-06 ;  /* 0x3727c5ac08047421 */ /* 0x004fcc0000000000 */
[----:B------:R-:W2:Y:S01]  /*0310*/  MUFU.SQRT R4, R4 ;  /* 0x0000000400047308 */ /* 0x000ea20000002000 */
[----:B---3--:R-:W-:Y:S01]  /*0320*/  FADD R11, R6, 9.9999997473787516356e-06 ;  /* 0x3727c5ac060b7421 */ /* 0x008fe20000000000 */
[----:B------:R-:W-:-:S06]  /*0330*/  IMAD.SHL.U32 R6, R15, 0x8000, RZ ;  /* 0x000080000f067824 */ /* 0x000fcc00078e00ff */
[----:B------:R3:W1:Y:S01]  /*0340*/  MUFU.SQRT R8, R11 ;  /* 0x0000000b00087308 */ /* 0x0006620000002000 */
[--C-:B------:R-:W-:Y:S02]  /*0350*/  IADD3 R7, P2, P4, R6, R5, R10.reuse ;  /* 0x0000000506077210 */ /* 0x100fe40007c5e00a */
[----:B------:R-:W-:Y:S02]  /*0360*/  SHF.R.S32.HI R5, RZ, 0x1f, R10 ;  /* 0x0000001fff057819 */ /* 0x000fe4000001140a */
[----:B------:R-:W-:Y:S01]  /*0370*/  SHF.R.S32.HI R12, RZ, 0x1f, R6 ;  /* 0x0000001fff0c7819 */ /* 0x000fe20000011406 */
[----:B------:R-:W-:Y:S01]  /*0380*/  IMAD.MOV.U32 R6, RZ, RZ, 0x3e800000 ;  /* 0x3e800000ff067424 */ /* 0x000fe200078e00ff */
[----:B--2---:R-:W-:Y:S01]  /*0390*/  FSETP.GT.AND P3, PT, R4, 8.50705917302346158658e+37, PT ;  /* 0x7e8000000400780b */ /* 0x004fe20003f64000 */
[----:B---3--:R-:W2:Y:S01]  /*03a0*/  LDC.64 R10, c[0x0][0x230] ;  /* 0x00008c00ff0a7b82 */ /* 0x008ea20000000a00 */
[----:B------:R-:W-:Y:S01]  /*03b0*/  IADD3.X R12, R12, R13, R5, P2, P4 ;  /* 0x0000000d0c0c7210 */ /* 0x000fe200017e8405 */
[C---:B------:R-:W-:Y:S01]  /*03c0*/  IMAD R13, R9.reuse, 0x320000, R0 ;  /* 0x00320000090d7824 */ /* 0x040fe200078e0200 */
[----:B------:R-:W-:Y:S01]  /*03d0*/  FSETP.GEU.AND P1, PT, R4, 1.175494350822287508e-38, PT ;  /* 0x008000000400780b */ /* 0x000fe20003f2e000 */
[----:B------:R-:W-:Y:S01]  /*03e0*/  IMAD R9, R9, 0x60000, RZ ;  /* 0x0006000009097824 */ /* 0x000fe200078e02ff */
[----:B------:R-:W-:Y:S01]  /*03f0*/  SHF.R.S32.HI R5, RZ, 0x1f, R19 ;  /* 0x0000001fff057819 */ /* 0x000fe20000011413 */
[----:B------:R-:W-:Y:S01]  /*0400*/  IMAD.SHL.U32 R0, R23, 0x8000, RZ ;  /* 0x0000800017007824 */ /* 0x000fe200078e00ff */
[----:B01----:R-:W-:-:S02]  /*0410*/  FSETP.GT.AND P0, PT, R8, 8.50705917302346158658e+37, PT ;  /* 0x7e8000000800780b */ /* 0x003fc40003f04000 */
[----:B------:R-:W-:-:S03]  /*0420*/  FSETP.GEU.AND P2, PT, R8, 1.175494350822287508e-38, PT ;  /* 0x008000000800780b */ /* 0x000fc60003f4e000 */
[----:B------:R-:W-:Y:S01]  /*0430*/  @P3 FMUL R4, R4, 0.25 ;  /* 0x3e80000004043820 */ /* 0x000fe20000400000 */
[--C-:B------:R-:W-:Y:S02]  /*0440*/  IADD3 R19, P4, P5, R0, R19, R9.reuse ;  /* 0x0000001300137210 */ /* 0x100fe40007d9e009 */
[----:B------:R-:W-:Y:S01]  /*0450*/  SHF.R.S32.HI R9, RZ, 0x1f, R9 ;  /* 0x0000001fff097819 */ /* 0x000fe20000011409 */
[----:B------:R-:W-:Y:S01]  /*0460*/  @!P1 FMUL R4, R4, 16777216 ;  /* 0x4b80000004049820 */ /* 0x000fe20000400000 */
[----:B------:R-:W-:Y:S02]  /*0470*/  FSEL R16, R6, 1, P3 ;  /* 0x3f80000006107808 */ /* 0x000fe40001800000 */
[----:B------:R-:W-:Y:S01]  /*0480*/  SHF.R.S32.HI R18, RZ, 0x1f, R0 ;  /* 0x0000001fff127819 */ /* 0x000fe20000011400 */
[----:B------:R-:W-:Y:S01]  /*0490*/  @P0 FMUL R8, R8, 0.25 ;  /* 0x3e80000008080820 */ /* 0x000fe20000400000 */
[----:B------:R-:W-:Y:S01]  /*04a0*/  FSEL R6, R6, 1, P0 ;  /* 0x3f80000006067808 */ /* 0x000fe20000000000 */
[----:B------:R0:W1:Y:S01]  /*04b0*/  MUFU.RCP R21, R4 ;  /* 0x0000000400157308 */ /* 0x0000620000001000 */
[----:B------:R-:W-:Y:S01]  /*04c0*/  ISETP.GT.AND P0, PT, R15, 0x63, PT ;  /* 0x000000630f00780c */ /* 0x000fe20003f04270 */
[----:B------:R-:W-:Y:S01]  /*04d0*/  @!P2 FMUL R8, R8, 16777216 ;  /* 0x4b8000000808a820 */ /* 0x000fe20000400000 */
[----:B------:R-:W-:Y:S01]  /*04e0*/  IADD3.X R18, R18, R5, R9, P4, P5 ;  /* 0x0000000512127210 */ /* 0x000fe200027ea409 */
[----:B------:R-:W-:Y:S01]  /*04f0*/  @!P1 FMUL R16, R16, 16777216 ;  /* 0x4b80000010109820 */ /* 0x000fe20000400000 */
[----:B------:R-:W-:Y:S01]  /*0500*/  LEA R14, P3, R7, UR6, 0x2 ;  /* 0x00000006070e7c11 */ /* 0x000fe2000f8610ff */
[----:B------:R-:W-:-:S02]  /*0510*/  @!P2 FMUL R6, R6, 16777216 ;  /* 0x4b8000000606a820 */ /* 0x000fc40000400000 */
[----:B------:R2:W3:Y:S01]  /*0520*/  MUFU.RCP R0, R8 ;  /* 0x0000000800007308 */ /* 0x0004e20000001000 */
[----:B0-----:R-:W-:Y:S01]  /*0530*/  IMAD.WIDE R4, R15, 0x4, R2 ;  /* 0x000000040f047825 */ /* 0x001fe200078e0202 */
[----:B------:R-:W-:-:S03]  /*0540*/  LEA.HI.X R7, R7, UR7, R12, 0x2, P3 ;  /* 0x0000000707077c11 */ /* 0x000fc600098f140c */
[----:B------:R-:W-:-:S04]  /*0550*/  IMAD.WIDE R2, R23, 0x4, R2 ;  /* 0x0000000417027825 */ /* 0x000fc800078e0202 */
[----:B-1----:R-:W-:Y:S01]  /*0560*/  FMUL R21, R21, R16 ;  /* 0x0000001015157220 */ /* 0x002fe20000400000 */
[C---:B--2---:R-:W-:Y:S01]  /*0570*/  IMAD.WIDE R8, R15.reuse, 0x4, R10 ;  /* 0x000000040f087825 */ /* 0x044fe200078e020a */
[----:B------:R-:W-:Y:S01]  /*0580*/  ISETP.GE.AND P3, PT, R15, 0x64, PT ;  /* 0x000000640f00780c */ /* 0x000fe20003f66270 */
[----:B------:R-:W2:Y:S02]  /*0590*/  LDG.E.EL R2, desc[UR4][R2.64] ;  /* 0x0000000402027981 */ /* 0x000ea4000c2e1900 */
[----:B------:R-:W-:Y:S01]  /*05a0*/  IMAD R12, R17, -0x380000, R25 ;  /* 0xffc80000110c7824 */ /* 0x000fe200078e0219 */
[----:B------:R-:W-:Y:S01]  /*05b0*/  @P0 IADD3 R14, P1, R14, -0x1000000, RZ ;  /* 0xff0000000e0e0810 */ /* 0x000fe20007f3e0ff */
[----:B------:R-:W-:-:S04]  /*05c0*/  IMAD.WIDE R10, R23, 0x4, R10 ;  /* 0x00000004170a7825 */ /* 0x000fc800078e020a */
[----:B---3--:R-:W-:Y:S01]  /*05d0*/  FMUL R0, R0, R6 ;  /* 0x0000000600007220 */ /* 0x008fe20000400000 */
[----:B------:R-:W3:Y:S04]  /*05e0*/  LDG.E.EL R24, desc[UR4][R4.64] ;  /* 0x0000000404187981 */ /* 0x000ee8000c2e1900 */
[----:B------:R4:W2:Y:S01]  /*05f0*/  LDG.E.EL R3, desc[UR4][R8.64] ;  /* 0x0000000408037981 */ /* 0x0008a2000c2e1900 */
[----:B------:R-:W-:-:S03]  /*0600*/  IMAD R17, R17, 0x320000, R12 ;  /* 0x0032000011117824 */ /* 0x000fc600078e020c */
[----:B------:R0:W2:Y:S01]  /*0610*/  LDG.E.EL R20, desc[UR4][R10.64] ;  /* 0x000000040a147981 */ /* 0x0000a2000c2e1900 */
[----:B----4-:R-:W-:Y:S01]  /*0620*/  IMAD.WIDE R8, R15, 0x4, R28 ;  /* 0x000000040f087825 */ /* 0x010fe200078e021c */
[----:B------:R-:W-:Y:S02]  /*0630*/  @P0 IADD3.X R15, R7, -0x1, RZ, P1, !PT ;  /* 0xffffffff070f0810 */ /* 0x000fe40000ffe4ff */
[----:B------:R-:W-:Y:S02]  /*0640*/  CS2R R4, SRZ ;  /* 0x0000000000047805 */ /* 0x000fe4000001ff00 */
[----:B------:R-:W-:Y:S02]  /*0650*/  CS2R R6, SRZ ;  /* 0x0000000000067805 */ /* 0x000fe4000001ff00 */
[----:B0-----:R-:W-:Y:S01]  /*0660*/  CS2R R10, SRZ ;  /* 0x00000000000a7805 */ /* 0x001fe2000001ff00 */
[----:B------:R0:W2:Y:S01]  /*0670*/  LDG.E.EL R22, desc[UR4][R8.64] ;  /* 0x0000000408167981 */ /* 0x0000a2000c2e1900 */
[----:B-----5:R-:W-:-:S03]  /*0680*/  IMAD.WIDE R16, R17, 0x4, R26 ;  /* 0x0000000411107825 */ /* 0x020fc600078e021a */
[----:B------:R1:W4:Y:S01]  /*0690*/  @P0 LDG.E.128 R4, desc[UR4][R14.64+0x380000] ;  /* 0x380000040e040981 */ /* 0x000322000c1e1d00 */
[----:B0-----:R-:W-:-:S06]  /*06a0*/  CS2R R8, SRZ ;  /* 0x0000000000087805 */ /* 0x001fcc000001ff00 */
[----:B------:R-:W5:Y:S01]  /*06b0*/  @!P3 LDG.E.128 R8, desc[UR4][R16.64] ;  /* 0x000000041008b981 */ /* 0x000f62000c1e1d00 */
[----:B------:R-:W-:Y:S01]  /*06c0*/  ISETP.GE.AND P2, PT, R23, 0x64, PT ;  /* 0x000000641700780c */ /* 0x000fe20003f46270 */
[----:B------:R-:W-:Y:S01]  /*06d0*/  IMAD.WIDE R26, R13, 0x4, R26 ;  /* 0x000000040d1a7825 */ /* 0x000fe200078e021a */
[----:B------:R-:W-:Y:S02]  /*06e0*/  ISETP.GT.AND P1, PT, R23, 0x63, PT ;  /* 0x000000631700780c */ /* 0x000fe40003f24270 */
[----:B------:R-:W-:Y:S02]  /*06f0*/  CS2R R12, SRZ ;  /* 0x00000000000c7805 */ /* 0x000fe4000001ff00 */
[----:B-1----:R-:W-:-:S07]  /*0700*/  CS2R R14, SRZ ;  /* 0x00000000000e7805 */ /* 0x002fce000001ff00 */
[----:B------:R0:W2:Y:S02]  /*0710*/  @!P2 LDG.E.128 R12, desc[UR4][R26.64] ;  /* 0x000000041a0ca981 */ /* 0x0000a4000c1e1d00 */
[----:B0-----:R-:W-:Y:S01]  /*0720*/  LEA R26, P4, R19, UR6, 0x2 ;  /* 0x00000006131a7c11 */ /* 0x001fe2000f8810ff */
[----:B------:R-:W-:-:S05]  /*0730*/  IMAD.WIDE R28, R23, 0x4, R28 ;  /* 0x00000004171c7825 */ /* 0x000fca00078e021c */
[----:B------:R0:W2:Y:S01]  /*0740*/  LDG.E.EL R23, desc[UR4][R28.64] ;  /* 0x000000041c177981 */ /* 0x0000a2000c2e1900 */
[----:B----4-:R-:W-:Y:S02]  /*0750*/  SEL R17, R4, RZ, P0 ;  /* 0x000000ff04117207 */ /* 0x010fe40000000000 */
[----:B-----5:R-:W-:Y:S02]  /*0760*/  SEL R16, R8, RZ, !P3 ;  /* 0x000000ff08107207 */ /* 0x020fe40005800000 */
[----:B------:R-:W-:Y:S02]  /*0770*/  LEA.HI.X R8, R19, UR7, R18, 0x2, P4 ;  /* 0x0000000713087c11 */ /* 0x000fe4000a0f1412 */
[----:B------:R-:W-:Y:S02]  /*0780*/  @P1 IADD3 R26, P4, R26, -0x1000000, RZ ;  /* 0xff0000001a1a1810 */ /* 0x000fe40007f9e0ff */
[----:B------:R-:W-:Y:S02]  /*0790*/  CS2R R18, SRZ ;  /* 0x0000000000127805 */ /* 0x000fe4000001ff00 */
[----:B------:R-:W-:-:S02]  /*07a0*/  SEL R4, R16, R17, !P3 ;  /* 0x0000001110047207 */ /* 0x000fc40005800000 */
[----:B------:R-:W-:Y:S02]  /*07b0*/  CS2R R16, SRZ ;  /* 0x0000000000107805 */ /* 0x000fe4000001ff00 */
[----:B------:R-:W-:-:S05]  /*07c0*/  @P1 IADD3.X R27, R8, -0x1, RZ, P4, !PT ;  /* 0xffffffff081b1810 */ /* 0x000fca00027fe4ff */
[----:B------:R1:W4:Y:S01]  /*07d0*/  @P1 LDG.E.128 R16, desc[UR4][R26.64+0x380000] ;  /* 0x380000041a101981 */ /* 0x000322000c1e1d00 */
[----:B------:R-:W-:Y:S02]  /*07e0*/  SEL R8, R9, RZ, !P3 ;  /* 0x000000ff09087207 */ /* 0x000fe40005800000 */
[----:B------:R-:W-:Y:S02]  /*07f0*/  SEL R6, R6, RZ, P0 ;  /* 0x000000ff06067207 */ /* 0x000fe40000000000 */
[----:B------:R-:W-:Y:S02]  /*0800*/  SEL R9, R10, RZ, !P3 ;  /* 0x000000ff0a097207 */ /* 0x000fe40005800000 */
[----:B0-----:R-:W-:Y:S02]  /*0810*/  SEL R28, R7, RZ, P0 ;  /* 0x000000ff071c7207 */ /* 0x001fe40000000000 */
[----:B------:R-:W-:Y:S02]  /*0820*/  SEL R5, R5, RZ, P0 ;  /* 0x000000ff05057207 */ /* 0x000fe40000000000 */
[----:B------:R-:W-:-:S02]  /*0830*/  SEL R7, R11, RZ, !P3 ;  /* 0x000000ff0b077207 */ /* 0x000fc40005800000 */
[----:B------:R-:W-:Y:S02]  /*0840*/  SEL R6, R9, R6, !P3 ;  /* 0x0000000609067207 */ /* 0x000fe40005800000 */
[----:B------:R-:W-:Y:S02]  /*0850*/  SEL R5, R8, R5, !P3 ;  /* 0x0000000508057207 */ /* 0x000fe40005800000 */
[----:B------:R-:W-:Y:S01]  /*0860*/  SEL R7, R7, R28, !P3 ;  /* 0x0000001c07077207 */ /* 0x000fe20005800000 */
[----:B---3--:R-:W-:Y:S01]  /*0870*/  FADD R8, -R24, R6 ;  /* 0x0000000618087221 */ /* 0x008fe20000000100 */
[----:B--2---:R-:W-:Y:S01]  /*0880*/  SEL R12, R12, RZ, !P2 ;  /* 0x000000ff0c0c7207 */ /* 0x004fe20005000000 */
[C---:B------:R-:W-:Y:S01]  /*0890*/  FADD R10, -R24.reuse, R5 ;  /* 0x00000005180a7221 */ /* 0x040fe20000000100 */
[----:B------:R-:W-:Y:S01]  /*08a0*/  SEL R13, R13, RZ, !P2 ;  /* 0x000000ff0d0d7207 */ /* 0x000fe20005000000 */
[C---:B-1----:R-:W-:Y:S01]  /*08b0*/  FADD R26, -R24.reuse, R7 ;  /* 0x00000007181a7221 */ /* 0x042fe20000000100 */
[----:B------:R-:W-:Y:S01]  /*08c0*/  FADD R24, -R24, R4 ;  /* 0x0000000418187221 */ /* 0x000fe20000000100 */
[C---:B------:R-:W-:Y:S01]  /*08d0*/  FMUL R11, R21.reuse, R8 ;  /* 0x00000008150b7220 */ /* 0x040fe20000400000 */
[C---:B------:R-:W-:Y:S01]  /*08e0*/  FMUL R10, R21.reuse, R10 ;  /* 0x0000000a150a7220 */ /* 0x040fe20000400000 */
[----:B------:R-:W0:Y:S01]  /*08f0*/  LDC.64 R8, c[0x0][0x248] ;  /* 0x00009200ff087b82 */ /* 0x000e220000000a00 */
[C---:B------:R-:W-:Y:S01]  /*0900*/  FMUL R27, R21.reuse, R26 ;  /* 0x0000001a151b7220 */ /* 0x040fe20000400000 */
[----:B------:R-:W-:Y:S01]  /*0910*/  SEL R14, R14, RZ, !P2 ;  /* 0x000000ff0e0e7207 */ /* 0x000fe20005000000 */
[----:B------:R-:W-:Y:S01]  /*0920*/  FMUL R21, R21, R24 ;  /* 0x0000001815157220 */ /* 0x000fe20000400000 */
[----:B------:R-:W-:Y:S01]  /*0930*/  SEL R15, R15, RZ, !P2 ;  /* 0x000000ff0f0f7207 */ /* 0x000fe20005000000 */
[C-C-:B------:R-:W-:Y:S01]  /*0940*/  FFMA R10, R3.reuse, R10, R22.reuse ;  /* 0x0000000a030a7223 */ /* 0x140fe20000000016 */
[C-C-:B------:R-:W-:Y:S01]  /*0950*/  FFMA R11, R3.reuse, R11, R22.reuse ;  /* 0x0000000b030b7223 */ /* 0x140fe20000000016 */
[C-C-:B------:R-:W-:Y:S01]  /*0960*/  FFMA R21, R3.reuse, R21, R22.reuse ;  /* 0x0000001503157223 */ /* 0x140fe20000000016 */
[----:B------:R-:W-:-:S05]  /*0970*/  FFMA R27, R3, R27, R22 ;  /* 0x0000001b031b7223 */ /* 0x000fca0000000016 */
[----:B------:R-:W-:Y:S02]  /*0980*/  FSETP.GEU.AND P6, PT, R27, RZ, PT ;  /* 0x000000ff1b00720b */ /* 0x000fe40003fce000 */
[----:B------:R-:W-:Y:S02]  /*0990*/  FSETP.GEU.AND P0, PT, R11, RZ, PT ;  /* 0x000000ff0b00720b */ /* 0x000fe40003f0e000 */
[----:B----4-:R-:W-:Y:S02]  /*09a0*/  @P2 SEL R12, R16, RZ, P1 ;  /* 0x000000ff100c2207 */ /* 0x010fe40000800000 */
[----:B------:R-:W-:Y:S02]  /*09b0*/  @P2 SEL R13, R17, RZ, P1 ;  /* 0x000000ff110d2207 */ /* 0x000fe40000800000 */
[----:B------:R-:W1:Y:S01]  /*09c0*/  LDC.64 R16, c[0x0][0x240] ;  /* 0x00009000ff107b82 */ /* 0x000e620000000a00 */
[----:B------:R-:W-:Y:S02]  /*09d0*/  @P2 SEL R14, R18, RZ, P1 ;  /* 0x000000ff120e2207 */ /* 0x000fe40000800000 */
[----:B------:R-:W-:Y:S01]  /*09e0*/  @P2 SEL R15, R19, RZ, P1 ;  /* 0x000000ff130f2207 */ /* 0x000fe20000800000 */
[C---:B------:R-:W-:Y:S01]  /*09f0*/  FADD R19, -R2.reuse, R13 ;  /* 0x0000000d02137221 */ /* 0x040fe20000000100 */
[C---:B------:R-:W-:Y:S01]  /*0a00*/  FADD R3, -R2.reuse, R12 ;  /* 0x0000000c02037221 */ /* 0x040fe20000000100 */
[----:B------:R-:W-:-:S02]  /*0a10*/  FADD R29, -R2, R14 ;  /* 0x0000000e021d7221 */ /* 0x000fc40000000100 */
[----:B------:R-:W-:Y:S01]  /*0a20*/  FADD R2, -R2, R15 ;  /* 0x0000000f02027221 */ /* 0x000fe20000000100 */
[C---:B------:R-:W-:Y:S01]  /*0a30*/  FMUL R19, R0.reuse, R19 ;  /* 0x0000001300137220 */ /* 0x040fe20000400000 */
[C---:B------:R-:W-:Y:S01]  /*0a40*/  FMUL R18, R0.reuse, R3 ;  /* 0x0000000300127220 */ /* 0x040fe20000400000 */
[C---:B------:R-:W-:Y:S01]  /*0a50*/  FMUL R24, R0.reuse, R29 ;  /* 0x0000001d00187220 */ /* 0x040fe20000400000 */
[----:B------:R-:W-:Y:S01]  /*0a60*/  FMUL R2, R0, R2 ;  /* 0x0000000200027220 */ /* 0x000fe20000400000 */
[C-C-:B------:R-:W-:Y:S01]  /*0a70*/  FFMA R22, R20.reuse, R19, R23.reuse ;  /* 0x0000001314167223 */ /* 0x140fe20000000017 */
[C-C-:B------:R-:W-:Y:S01]  /*0a80*/  FFMA R0, R20.reuse, R18, R23.reuse ;  /* 0x0000001214007223 */ /* 0x140fe20000000017 */
[C-C-:B------:R-:W-:Y:S01]  /*0a90*/  FFMA R24, R20.reuse, R24, R23.reuse ;  /* 0x0000001814187223 */ /* 0x140fe20000000017 */
[----:B------:R-:W-:Y:S01]  /*0aa0*/  FFMA R20, R20, R2, R23 ;  /* 0x0000000214147223 */ /* 0x000fe20000000017 */
[----:B------:R-:W-:Y:S02]  /*0ab0*/  FSETP.GEU.AND P1, PT, R10, RZ, PT ;  /* 0x000000ff0a00720b */ /* 0x000fe40003f2e000 */
[----:B------:R-:W-:-:S02]  /*0ac0*/  SEL R19, R27, RZ, P6 ;  /* 0x000000ff1b137207 */ /* 0x000fc40003000000 */
[----:B------:R-:W-:Y:S02]  /*0ad0*/  FSETP.GEU.AND P2, PT, R21, RZ, PT ;  /* 0x000000ff1500720b */ /* 0x000fe40003f4e000 */
[----:B------:R-:W-:Y:S02]  /*0ae0*/  FSETP.GEU.AND P3, PT, R20, RZ, PT ;  /* 0x000000ff1400720b */ /* 0x000fe40003f6e000 */
[----:B------:R-:W-:Y:S02]  /*0af0*/  FSETP.GEU.AND P4, PT, R24, RZ, PT ;  /* 0x000000ff1800720b */ /* 0x000fe40003f8e000 */
[----:B------:R-:W-:Y:S02]  /*0b00*/  FSETP.GEU.AND P5, PT, R22, RZ, PT ;  /* 0x000000ff1600720b */ /* 0x000fe40003fae000 */
[----:B------:R-:W-:Y:S01]  /*0b10*/  FSETP.GEU.AND P6, PT, R0, RZ, PT ;  /* 0x000000ff0000720b */ /* 0x000fe20003fce000 */
[----:B-1----:R-:W-:Y:S01]  /*0b20*/  IMAD.WIDE R2, R25, 0x4, R16 ;  /* 0x0000000419027825 */ /* 0x002fe200078e0210 */
[----:B------:R-:W-:-:S02]  /*0b30*/  SEL R18, R11, RZ, P0 ;  /* 0x000000ff0b127207 */ /* 0x000fc40000000000 */
[----:B------:R-:W-:Y:S01]  /*0b40*/  SEL R17, R10, RZ, P1 ;  /* 0x000000ff0a117207 */ /* 0x000fe20000800000 */
[----:B0-----:R-:W-:Y:S01]  /*0b50*/  IMAD.WIDE R28, R25, 0x4, R8 ;  /* 0x00000004191c7825 */ /* 0x001fe200078e0208 */
[----:B------:R-:W-:Y:S02]  /*0b60*/  SEL R16, R21, RZ, P2 ;  /* 0x000000ff15107207 */ /* 0x000fe40001000000 */
[----:B------:R-:W-:Y:S02]  /*0b70*/  SEL R11, R20, RZ, P3 ;  /* 0x000000ff140b7207 */ /* 0x000fe40001800000 */
[----:B------:R-:W-:Y:S02]  /*0b80*/  SEL R10, R24, RZ, P4 ;  /* 0x000000ff180a7207 */ /* 0x000fe40002000000 */
[----:B------:R-:W-:Y:S02]  /*0b90*/  SEL R9, R22, RZ, P5 ;  /* 0x000000ff16097207 */ /* 0x000fe40002800000 */
[----:B------:R-:W-:Y:S01]  /*0ba0*/  SEL R8, R0, RZ, P6 ;  /* 0x000000ff00087207 */ /* 0x000fe20003000000 */
[----:B------:R-:W-:Y:S04]  /*0bb0*/  STG.E.128 desc[UR4][R2.64], R4 ;  /* 0x0000000402007986 */ /* 0x000fe8000c101d04 */
[----:B------:R-:W-:Y:S04]  /*0bc0*/  STG.E.128 desc[UR4][R2.64+0x800], R12 ;  /* 0x0008000c02007986 */ /* 0x000fe8000c101d04 */
[----:B------:R-:W-:Y:S04]  /*0bd0*/  STG.E.128 desc[UR4][R28.64], R16 ;  /* 0x000000101c007986 */ /* 0x000fe8000c101d04 */
[----:B------:R-:W-:Y:S01]  /*0be0*/  STG.E.128 desc[UR4][R28.64+0x800], R8 ;  /* 0x000800081c007986 */ /* 0x000fe2000c101d04 */
[----:B------:R-:W-:Y:S05]  /*0bf0*/  EXIT ;  /* 0x000000000000794d */ /* 0x000fea0003800000 */
.L_x_0:
[----:B------:R-:W-:-:S00]  /*0c00*/  BRA `(.L_x_0) ;  /* 0xfffffffc00fc7947 */ /* 0x000fc0000383ffff */
[----:B------:R-:W-:-:S00]  /*0c10*/  NOP ;  /* 0x0000000000007918 */ /* 0x000fc00000000000 */
        /* <DEDUP_REMOVED lines=14> */
.L_x_1:


//--------------------- .nv.global.init           --------------------------
	.section	.nv.global.init,"aw",@progbits
.nv.global.init:
	.type		_$_str,@object
	.size		_$_str,(_$_str_$_2 - _$_str)
_$_str:
        /*0000*/ 	.byte	0x5f, 0x5f, 0x43, 0x55, 0x44, 0x41, 0x5f, 0x46, 0x54, 0x5a, 0x00
	.type		_$_str_$_2,@object
	.size		_$_str_$_2,(.L_1 - _$_str_$_2)
_$_str_$_2:
        /*000b*/ 	.byte	0x5f, 0x5f, 0x43, 0x55, 0x44, 0x41, 0x5f, 0x50, 0x52, 0x45, 0x43, 0x5f, 0x53, 0x51, 0x52, 0x54
        /*001b*/ 	.byte	0x00
.L_1:


//--------------------- .nv.constant0.triton_poi_fused__native_batch_norm_legit_no_training_cat_relu_8 --------------------------
	.section	.nv.constant0.triton_poi_fused__native_batch_norm_legit_no_training_cat_relu_8,"a",@progbits
	.sectionflags	@""
	.align	4
.nv.constant0.triton_poi_fused__native_batch_norm_legit_no_training_cat_relu_8:
	.zero		596
